	.headerflags	@"EF_CUDA_TEXMODE_UNIFIED EF_CUDA_64BIT_ADDRESS EF_CUDA_ACCELERATORS EF_CUDA_SM90 EF_CUDA_VIRTUAL_SM(EF_CUDA_SM90)"
	.elftype	@"ET_EXEC"


//--------------------- .nv.info                  --------------------------
	.section	.nv.info,"",@"SHT_CUDA_INFO"
	.align	4


	//----- nvinfo : EIATTR_REGCOUNT
	.align		4
        /*0000*/ 	.byte	0x04, 0x2f
        /*0002*/ 	.short	(.L_3 - .L_2)
	.align		4
.L_2:
        /*0004*/ 	.word	index@(triton_per_fused__native_batch_norm_legit_no_training_add_pow_relu_sum_21)
        /*0008*/ 	.word	0x0000001e


	//----- nvinfo : EIATTR_MIN_STACK_SIZE
	.align		4
.L_3:
        /*000c*/ 	.byte	0x04, 0x12
        /*000e*/ 	.short	(.L_5 - .L_4)
	.align		4
.L_4:
        /*0010*/ 	.word	index@(triton_per_fused__native_batch_norm_legit_no_training_add_pow_relu_sum_21)
        /*0014*/ 	.word	0x00000000


	//----- nvinfo : EIATTR_FRAME_SIZE
	.align		4
.L_5:
        /*0018*/ 	.byte	0x04, 0x11
        /*001a*/ 	.short	(.L_7 - .L_6)
	.align		4
.L_6:
        /*001c*/ 	.word	index@(triton_per_fused__native_batch_norm_legit_no_training_add_pow_relu_sum_21)
        /*0020*/ 	.word	0x00000000


	//----- nvinfo : EIATTR_MIN_STACK_SIZE
	.align		4
.L_7:
        /*0024*/ 	.byte	0x04, 0x12
        /*0026*/ 	.short	(.L_9 - .L_8)
	.align		4
.L_8:
        /*0028*/ 	.word	index@(triton_per_fused__native_batch_norm_legit_no_training_add_pow_relu_sum_21)
        /*002c*/ 	.word	0x00000000
.L_9:


//--------------------- .nv.info.triton_per_fused__native_batch_norm_legit_no_training_add_pow_relu_sum_21 --------------------------
	.section	.nv.info.triton_per_fused__native_batch_norm_legit_no_training_add_pow_relu_sum_21,"",@"SHT_CUDA_INFO"
	.sectionflags	@""
	.align	4


	//----- nvinfo : EIATTR_CUDA_API_VERSION
	.align		4
        /*0000*/ 	.byte	0x04, 0x37
        /*0002*/ 	.short	(.L_11 - .L_10)
.L_10:
        /*0004*/ 	.word	0x0000007c


	//----- nvinfo : EIATTR_KPARAM_INFO
	.align		4
.L_11:
        /*0008*/ 	.byte	0x04, 0x17
        /*000a*/ 	.short	(.L_13 - .L_12)
.L_12:
        /*000c*/ 	.word	0x00000000
        /*0010*/ 	.short	0x0009
        /*0012*/ 	.short	0x0044
        /*0014*/ 	.byte	0x00, 0xf0, 0x11, 0x00


	//----- nvinfo : EIATTR_KPARAM_INFO
	.align		4
.L_13:
        /*0018*/ 	.byte	0x04, 0x17
        /*001a*/ 	.short	(.L_15 - .L_14)
.L_14:
        /*001c*/ 	.word	0x00000000
        /*0020*/ 	.short	0x0008
        /*0022*/ 	.short	0x0040
        /*0024*/ 	.byte	0x00, 0xf0, 0x11, 0x00


	//----- nvinfo : EIATTR_KPARAM_INFO
	.align		4
.L_15:
        /*0028*/ 	.byte	0x04, 0x17
        /*002a*/ 	.short	(.L_17 - .L_16)
.L_16:
        /*002c*/ 	.word	0x00000000
        /*0030*/ 	.short	0x0007
        /*0032*/ 	.short	0x0038
        /*0034*/ 	.byte	0x00, 0xf4, 0x21, 0x00


	//----- nvinfo : EIATTR_KPARAM_INFO
	.align		4
.L_17:
        /*0038*/ 	.byte	0x04, 0x17
        /*003a*/ 	.short	(.L_19 - .L_18)
.L_18:
        /*003c*/ 	.word	0x00000000
        /*0040*/ 	.short	0x0006
        /*0042*/ 	.short	0x0030
        /*0044*/ 	.byte	0x00, 0xf4, 0x21, 0x00


	//----- nvinfo : EIATTR_KPARAM_INFO
	.align		4
.L_19:
        /*0048*/ 	.byte	0x04, 0x17
        /*004a*/ 	.short	(.L_21 - .L_20)
.L_20:
        /*004c*/ 	.word	0x00000000
        /*0050*/ 	.short	0x0005
        /*0052*/ 	.short	0x0028
        /*0054*/ 	.byte	0x00, 0xf4, 0x21, 0x00


	//----- nvinfo : EIATTR_KPARAM_INFO
	.align		4
.L_21:
        /*0058*/ 	.byte	0x04, 0x17
        /*005a*/ 	.short	(.L_23 - .L_22)
.L_22:
        /*005c*/ 	.word	0x00000000
        /*0060*/ 	.short	0x0004
        /*0062*/ 	.short	0x0020
        /*0064*/ 	.byte	0x00, 0xf4, 0x21, 0x00


	//----- nvinfo : EIATTR_KPARAM_INFO
	.align		4
.L_23:
        /*0068*/ 	.byte	0x04, 0x17
        /*006a*/ 	.short	(.L_25 - .L_24)
.L_24:
        /*006c*/ 	.word	0x00000000
        /*0070*/ 	.short	0x0003
        /*0072*/ 	.short	0x0018
        /*0074*/ 	.byte	0x00, 0xf4, 0x21, 0x00


	//----- nvinfo : EIATTR_KPARAM_INFO
	.align		4
.L_25:
        /*0078*/ 	.byte	0x04, 0x17
        /*007a*/ 	.short	(.L_27 - .L_26)
.L_26:
        /*007c*/ 	.word	0x00000000
        /*0080*/ 	.short	0x0002
        /*0082*/ 	.short	0x0010
        /*0084*/ 	.byte	0x00, 0xf4, 0x21, 0x00


	//----- nvinfo : EIATTR_KPARAM_INFO
	.align		4
.L_27:
        /*0088*/ 	.byte	0x04, 0x17
        /*008a*/ 	.short	(.L_29 - .L_28)
.L_28:
        /*008c*/ 	.word	0x00000000
        /*0090*/ 	.short	0x0001
        /*0092*/ 	.short	0x0008
        /*0094*/ 	.byte	0x00, 0xf4, 0x21, 0x00


	//----- nvinfo : EIATTR_KPARAM_INFO
	.align		4
.L_29:
        /*0098*/ 	.byte	0x04, 0x17
        /*009a*/ 	.short	(.L_31 - .L_30)
.L_30:
        /*009c*/ 	.word	0x00000000
        /*00a0*/ 	.short	0x0000
        /*00a2*/ 	.short	0x0000
        /*00a4*/ 	.byte	0x00, 0xf4, 0x21, 0x00


	//----- nvinfo : EIATTR_SPARSE_MMA_MASK
	.align		4
.L_31:
        /*00a8*/ 	.byte	0x03, 0x50
        /*00aa*/ 	.short	0x0000


	//----- nvinfo : EIATTR_MAXREG_COUNT
	.align		4
        /*00ac*/ 	.byte	0x03, 0x1b
        /*00ae*/ 	.short	0x00ff


	//----- nvinfo : EIATTR_COOP_GROUP_MASK_REGIDS
	.align		4
        /*00b0*/ 	.byte	0x04, 0x29
        /*00b2*/ 	.short	(.L_33 - .L_32)


	//   ....[0]....
.L_32:
        /*00b4*/ 	.word	0xffffffff


	//   ....[1]....
        /*00b8*/ 	.word	0xffffffff


	//   ....[2]....
        /*00bc*/ 	.word	0xffffffff


	//   ....[3]....
        /*00c0*/ 	.word	0xffffffff


	//   ....[4]....
        /*00c4*/ 	.word	0xffffffff


	//   ....[5]....
        /*00c8*/ 	.word	0xffffffff


	//   ....[6]....
        /*00cc*/ 	.word	0xffffffff


	//----- nvinfo : EIATTR_COOP_GROUP_INSTR_OFFSETS
	.align		4
.L_33:
        /*00d0*/ 	.byte	0x04, 0x28
        /*00d2*/ 	.short	(.L_35 - .L_34)


	//   ....[0]....
.L_34:
        /*00d4*/ 	.word	0x00000670


	//   ....[1]....
        /*00d8*/ 	.word	0x00000690


	//   ....[2]....
        /*00dc*/ 	.word	0x000006c0


	//   ....[3]....
        /*00e0*/ 	.word	0x000006f0


	//   ....[4]....
        /*00e4*/ 	.word	0x00000710


	//   ....[5]....
        /*00e8*/ 	.word	0x000007a0


	//   ....[6]....
        /*00ec*/ 	.word	0x000007c0


	//----- nvinfo : EIATTR_EXIT_INSTR_OFFSETS
	.align		4
.L_35:
        /*00f0*/ 	.byte	0x04, 0x1c
        /*00f2*/ 	.short	(.L_37 - .L_36)


	//   ....[0]....
.L_36:
        /*00f4*/ 	.word	0x00000870


	//   ....[1]....
        /*00f8*/ 	.word	0x000008a0


	//----- nvinfo : EIATTR_REQNTID
	.align		4
.L_37:
        /*00fc*/ 	.byte	0x04, 0x10
        /*00fe*/ 	.short	(.L_39 - .L_38)
.L_38:
        /*0100*/ 	.word	0x00000080
        /*0104*/ 	.word	0x00000001
        /*0108*/ 	.word	0x00000001


	//----- nvinfo : EIATTR_CBANK_PARAM_SIZE
	.align		4
.L_39:
        /*010c*/ 	.byte	0x03, 0x19
        /*010e*/ 	.short	0x0048


	//----- nvinfo : EIATTR_PARAM_CBANK
	.align		4
        /*0110*/ 	.byte	0x04, 0x0a
        /*0112*/ 	.short	(.L_41 - .L_40)
	.align		4
.L_40:
        /*0114*/ 	.word	index@(.nv.constant0.triton_per_fused__native_batch_norm_legit_no_training_add_pow_relu_sum_21)
        /*0118*/ 	.short	0x0210
        /*011a*/ 	.short	0x0048


	//----- nvinfo : EIATTR_SW_WAR
	.align		4
.L_41:
        /*011c*/ 	.byte	0x04, 0x36
        /*011e*/ 	.short	(.L_43 - .L_42)
.L_42:
        /*0120*/ 	.word	0x00000008
.L_43:


//--------------------- .nv.callgraph             --------------------------
	.section	.nv.callgraph,"",@"SHT_CUDA_CALLGRAPH"
	.align	4
	.sectionentsize	8
	.align		4
        /*0000*/ 	.word	0x00000000
	.align		4
        /*0004*/ 	.word	0xffffffff
	.align		4
        /*0008*/ 	.word	0x00000000
	.align		4
        /*000c*/ 	.word	0xfffffffe
	.align		4
        /*0010*/ 	.word	0x00000000
	.align		4
        /*0014*/ 	.word	0xfffffffd
	.align		4
        /*0018*/ 	.word	0x00000000
	.align		4
        /*001c*/ 	.word	0xfffffffc


//--------------------- .nv.constant4             --------------------------
	.section	.nv.constant4,"a",@progbits
	.align	8
	.align		8
.nv.constant4:
        /*0000*/ 	.dword	_$_str
	.align		8
        /*0008*/ 	.dword	_$_str_$_2


//--------------------- .text.triton_per_fused__native_batch_norm_legit_no_training_add_pow_relu_sum_21 --------------------------
	.section	.text.triton_per_fused__native_batch_norm_legit_no_training_add_pow_relu_sum_21,"ax",@progbits
	.sectionflags	@"SHF_BARRIERS=1"
	.align	128
        .global         triton_per_fused__native_batch_norm_legit_no_training_add_pow_relu_sum_21
        .type           triton_per_fused__native_batch_norm_legit_no_training_add_pow_relu_sum_21,@function
        .size           triton_per_fused__native_batch_norm_legit_no_training_add_pow_relu_sum_21,(.L_x_1 - triton_per_fused__native_batch_norm_legit_no_training_add_pow_relu_sum_21)
        .other          triton_per_fused__native_batch_norm_legit_no_training_add_pow_relu_sum_21,@"STO_CUDA_ENTRY STV_DEFAULT"
triton_per_fused__native_batch_norm_legit_no_training_add_pow_relu_sum_21:
.text.triton_per_fused__native_batch_norm_legit_no_training_add_pow_relu_sum_21:
[----:B------:R-:W0:Y:S01]  /*0000*/  LDC R1, c[0x0][0x28] ;  /* 0x00000a00ff017b82 */ /* 0x000e220000000800 */
[----:B------:R-:W1:Y:S07]  /*0010*/  S2R R21, SR_TID.X ;  /* 0x0000000000157919 */ /* 0x000e6e0000002100 */
[----:B------:R-:W2:Y:S01]  /*0020*/  LDC.64 R4, c[0x0][0x228] ;  /* 0x00008a00ff047b82 */ /* 0x000ea20000000a00 */
[----:B------:R-:W-:Y:S01]  /*0030*/  ULDC.64 UR6, c[0x0][0x208] ;  /* 0x0000820000067ab9 */ /* 0x000fe20000000a00 */
[----:B------:R-:W3:Y:S06]  /*0040*/  S2R R2, SR_CTAID.X ;  /* 0x0000000000027919 */ /* 0x000eec0000002500 */
[----:B------:R-:W4:Y:S08]  /*0050*/  LDC.64 R12, c[0x0][0x218] ;  /* 0x00008600ff0c7b82 */ /* 0x000f300000000a00 */
[----:B------:R-:W5:Y:S08]  /*0060*/  LDC.64 R8, c[0x0][0x220] ;  /* 0x00008800ff087b82 */ /* 0x000f700000000a00 */
[----:B------:R-:W4:Y:S01]  /*0070*/  LDC.64 R18, c[0x0][0x230] ;  /* 0x00008c00ff127b82 */ /* 0x000f220000000a00 */
[----:B-1----:R-:W-:-:S07]  /*0080*/  SHF.L.U32 R21, R21, 0x2, RZ ;  /* 0x0000000215157819 */ /* 0x002fce00000006ff */
[----:B------:R-:W1:Y:S01]  /*0090*/  LDC.64 R22, c[0x0][0x238] ;  /* 0x00008e00ff167b82 */ /* 0x000e620000000a00 */
[----:B------:R-:W-:-:S05]  /*00a0*/  LOP3.LUT R21, R21, 0x1fc, RZ, 0xc0, !PT ;  /* 0x000001fc15157812 */ /* 0x000fca00078ec0ff */
[C---:B--2---:R-:W-:Y:S02]  /*00b0*/  IMAD.WIDE.U32 R4, R21.reuse, 0x4, R4 ;  /* 0x0000000415047825 */ /* 0x044fe400078e0004 */
[----:B------:R-:W2:Y:S04]  /*00c0*/  LDC.64 R16, c[0x0][0x240] ;  /* 0x00009000ff107b82 */ /* 0x000ea80000000a00 */
[----:B------:R-:W2:Y:S01]  /*00d0*/  LDG.E.EL.128 R4, desc[UR6][R4.64] ;  /* 0x0000000604047981 */ /* 0x000ea2000c2e1d00 */
[----:B---3--:R-:W-:Y:S01]  /*00e0*/  LEA R24, R2, R21, 0x9 ;  /* 0x0000001502187211 */ /* 0x008fe200078e48ff */
[----:B-----5:R-:W-:-:S04]  /*00f0*/  IMAD.WIDE.U32 R8, R21, 0x4, R8 ;  /* 0x0000000415087825 */ /* 0x020fc800078e0008 */
[----:B----4-:R-:W-:Y:S02]  /*0100*/  IMAD.WIDE R12, R24, 0x4, R12 ;  /* 0x00000004180c7825 */ /* 0x010fe400078e020c */
[----:B------:R-:W3:Y:S04]  /*0110*/  LDG.E.EL.128 R8, desc[UR6][R8.64] ;  /* 0x0000000608087981 */ /* 0x000ee8000c2e1d00 */
[----:B------:R-:W3:Y:S01]  /*0120*/  LDG.E.128 R12, desc[UR6][R12.64] ;  /* 0x000000060c0c7981 */ /* 0x000ee2000c1e1d00 */
[----:B0-----:R-:W-:-:S04]  /*0130*/  IMAD.WIDE.U32 R18, R21, 0x4, R18 ;  /* 0x0000000415127825 */ /* 0x001fc800078e0012 */
[----:B-1----:R-:W-:-:S04]  /*0140*/  IMAD.WIDE.U32 R20, R21, 0x4, R22 ;  /* 0x0000000415147825 */ /* 0x002fc800078e0016 */
[----:B--2---:R-:W-:Y:S02]  /*0150*/  IMAD.WIDE R24, R24, 0x4, R16 ;  /* 0x0000000418187825 */ /* 0x004fe400078e0210 */
[----:B------:R-:W2:Y:S04]  /*0160*/  LDG.E.EL.128 R16, desc[UR6][R18.64] ;  /* 0x0000000612107981 */ /* 0x000ea8000c2e1d00 */
[----:B------:R-:W2:Y:S04]  /*0170*/  LDG.E.EL.128 R20, desc[UR6][R20.64] ;  /* 0x0000000614147981 */ /* 0x000ea8000c2e1d00 */
[----:B------:R-:W4:Y:S01]  /*0180*/  LDG.E.128 R24, desc[UR6][R24.64] ;  /* 0x0000000618187981 */ /* 0x000f22000c1e1d00 */
[----:B------:R-:W0:Y:S01]  /*0190*/  S2UR UR5, SR_CgaCtaId ;  /* 0x00000000000579c3 */ /* 0x000e220000008800 */
[----:B------:R-:W-:-:S02]  /*01a0*/  UMOV UR4, 0x400 ;  /* 0x0000040000047882 */ /* 0x000fc40000000000 */
[----:B0-----:R-:W-:Y:S01]  /*01b0*/  UPRMT UR4, UR5, 0x654, UR4 ;  /* 0x0000065405047896 */ /* 0x001fe20008000004 */
[----:B------:R-:W-:Y:S01]  /*01c0*/  FADD R3, R4, 9.9999997473787516356e-06 ;  /* 0x3727c5ac04037421 */ /* 0x000fe20000000000 */
[----:B------:R-:W-:Y:S01]  /*01d0*/  FADD R4, R5, 9.9999997473787516356e-06 ;  /* 0x3727c5ac05047421 */ /* 0x000fe20000000000 */
[----:B------:R-:W-:Y:S01]  /*01e0*/  FADD R5, R6, 9.9999997473787516356e-06 ;  /* 0x3727c5ac06057421 */ /* 0x000fe20000000000 */
[----:B------:R-:W-:Y:S01]  /*01f0*/  FADD R6, R7, 9.9999997473787516356e-06 ;  /* 0x3727c5ac07067421 */ /* 0x000fe20000000000 */
[----:B------:R-:W-:Y:S02]  /*0200*/  HFMA2.MMA R7, -RZ, RZ, 1.625, 0 ;  /* 0x3e800000ff077435 */ /* 0x000fe400000001ff */
[----:B------:R-:W0:Y:S01]  /*0210*/  MUFU.SQRT R3, R3 ;  /* 0x0000000300037308 */ /* 0x000e220000002000 */
[----:B---3--:R-:W-:Y:S01]  /*0220*/  FADD R8, R12, -R8 ;  /* 0x800000080c087221 */ /* 0x008fe20000000000 */
[----:B------:R-:W-:-:S06]  /*0230*/  FADD R9, R13, -R9 ;  /* 0x800000090d097221 */ /* 0x000fcc0000000000 */
[----:B------:R-:W1:Y:S01]  /*0240*/  MUFU.SQRT R4, R4 ;  /* 0x0000000400047308 */ /* 0x000e620000002000 */
[----:B------:R-:W-:Y:S01]  /*0250*/  FADD R10, R14, -R10 ;  /* 0x8000000a0e0a7221 */ /* 0x000fe20000000000 */
[----:B------:R-:W-:Y:S01]  /*0260*/  FADD R11, R15, -R11 ;  /* 0x8000000b0f0b7221 */ /* 0x000fe20000000000 */
[----:B------:R-:W3:Y:S01]  /*0270*/  S2R R14, SR_TID.X ;  /* 0x00000000000e7919 */ /* 0x000ee20000002100 */
[----:B0-----:R-:W-:-:S04]  /*0280*/  FSETP.GT.AND P6, PT, R3, 8.50705917302346158658e+37, PT ;  /* 0x7e8000000300780b */ /* 0x001fc80003fc4000 */
[----:B------:R-:W0:Y:S01]  /*0290*/  MUFU.SQRT R5, R5 ;  /* 0x0000000500057308 */ /* 0x000e220000002000 */
[----:B------:R-:W-:Y:S02]  /*02a0*/  FSETP.GEU.AND P5, PT, R3, 1.175494350822287508e-38, PT ;  /* 0x008000000300780b */ /* 0x000fe40003fae000 */
[----:B------:R-:W-:Y:S02]  /*02b0*/  FSEL R12, R7, 1, P6 ;  /* 0x3f800000070c7808 */ /* 0x000fe40003000000 */
[----:B-1----:R-:W-:-:S03]  /*02c0*/  FSETP.GT.AND P4, PT, R4, 8.50705917302346158658e+37, PT ;  /* 0x7e8000000400780b */ /* 0x002fc60003f84000 */
[----:B------:R-:W1:Y:S01]  /*02d0*/  MUFU.SQRT R6, R6 ;  /* 0x0000000600067308 */ /* 0x000e620000002000 */
[----:B------:R-:W-:Y:S02]  /*02e0*/  FSETP.GEU.AND P3, PT, R4, 1.175494350822287508e-38, PT ;  /* 0x008000000400780b */ /* 0x000fe40003f6e000 */
[----:B------:R-:W-:Y:S01]  /*02f0*/  FSEL R13, R7, 1, P4 ;  /* 0x3f800000070d7808 */ /* 0x000fe20002000000 */
[----:B------:R-:W-:Y:S02]  /*0300*/  @P6 FMUL R3, R3, 0.25 ;  /* 0x3e80000003036820 */ /* 0x000fe40000400000 */
[----:B------:R-:W-:Y:S01]  /*0310*/  @!P5 FMUL R12, R12, 16777216 ;  /* 0x4b8000000c0cd820 */ /* 0x000fe20000400000 */
[----:B0-----:R-:W-:Y:S01]  /*0320*/  FSETP.GT.AND P2, PT, R5, 8.50705917302346158658e+37, PT ;  /* 0x7e8000000500780b */ /* 0x001fe20003f44000 */
[----:B------:R-:W-:Y:S01]  /*0330*/  @!P5 FMUL R3, R3, 16777216 ;  /* 0x4b8000000303d820 */ /* 0x000fe20000400000 */
[----:B------:R-:W-:Y:S01]  /*0340*/  FSETP.GEU.AND P0, PT, R5, 1.175494350822287508e-38, PT ;  /* 0x008000000500780b */ /* 0x000fe20003f0e000 */
[----:B------:R-:W-:-:S04]  /*0350*/  @P4 FMUL R4, R4, 0.25 ;  /* 0x3e80000004044820 */ /* 0x000fc80000400000 */
[----:B------:R-:W0:Y:S01]  /*0360*/  MUFU.RCP R3, R3 ;  /* 0x0000000300037308 */ /* 0x000e220000001000 */
[----:B-1----:R-:W-:Y:S01]  /*0370*/  FSETP.GT.AND P1, PT, R6, 8.50705917302346158658e+37, PT ;  /* 0x7e8000000600780b */ /* 0x002fe20003f24000 */
[----:B------:R-:W-:Y:S01]  /*0380*/  @!P3 FMUL R4, R4, 16777216 ;  /* 0x4b8000000404b820 */ /* 0x000fe20000400000 */
[----:B------:R-:W-:Y:S01]  /*0390*/  FSETP.GEU.AND P6, PT, R6, 1.175494350822287508e-38, PT ;  /* 0x008000000600780b */ /* 0x000fe20003fce000 */
[----:B------:R-:W-:Y:S01]  /*03a0*/  @!P3 FMUL R13, R13, 16777216 ;  /* 0x4b8000000d0db820 */ /* 0x000fe20000400000 */
[----:B---3--:R-:W-:Y:S01]  /*03b0*/  SHF.L.U32 R15, R14, 0x2, RZ ;  /* 0x000000020e0f7819 */ /* 0x008fe200000006ff */
[----:B------:R-:W-:Y:S02]  /*03c0*/  @P2 FMUL R5, R5, 0.25 ;  /* 0x3e80000005052820 */ /* 0x000fe40000400000 */
[----:B------:R-:W1:Y:S02]  /*03d0*/  MUFU.RCP R4, R4 ;  /* 0x0000000400047308 */ /* 0x000e640000001000 */
[----:B------:R-:W-:-:S04]  /*03e0*/  @!P0 FMUL R5, R5, 16777216 ;  /* 0x4b80000005058820 */ /* 0x000fc80000400000 */
[----:B------:R-:W-:Y:S01]  /*03f0*/  @P1 FMUL R6, R6, 0.25 ;  /* 0x3e80000006061820 */ /* 0x000fe20000400000 */
[----:B0-----:R-:W-:Y:S01]  /*0400*/  FMUL R3, R3, R12 ;  /* 0x0000000c03037220 */ /* 0x001fe20000400000 */
[----:B------:R-:W0:Y:S01]  /*0410*/  MUFU.RCP R5, R5 ;  /* 0x0000000500057308 */ /* 0x000e220000001000 */
[C---:B------:R-:W-:Y:S01]  /*0420*/  FSEL R12, R7.reuse, 1, P2 ;  /* 0x3f800000070c7808 */ /* 0x040fe20001000000 */
[----:B------:R-:W-:Y:S01]  /*0430*/  @!P6 FMUL R6, R6, 16777216 ;  /* 0x4b8000000606e820 */ /* 0x000fe20000400000 */
[----:B------:R-:W-:Y:S01]  /*0440*/  FSEL R7, R7, 1, P1 ;  /* 0x3f80000007077808 */ /* 0x000fe20000800000 */
[----:B------:R-:W-:Y:S02]  /*0450*/  FMUL R3, R3, R8 ;  /* 0x0000000803037220 */ /* 0x000fe40000400000 */
[----:B------:R-:W-:Y:S01]  /*0460*/  @!P0 FMUL R12, R12, 16777216 ;  /* 0x4b8000000c0c8820 */ /* 0x000fe20000400000 */
[----:B-1----:R-:W-:Y:S01]  /*0470*/  FMUL R4, R4, R13 ;  /* 0x0000000d04047220 */ /* 0x002fe20000400000 */
[----:B------:R-:W1:Y:S01]  /*0480*/  MUFU.RCP R6, R6 ;  /* 0x0000000600067308 */ /* 0x000e620000001000 */
[----:B------:R-:W-:Y:S01]  /*0490*/  @!P6 FMUL R7, R7, 16777216 ;  /* 0x4b8000000707e820 */ /* 0x000fe20000400000 */
[----:B--2---:R-:W-:Y:S01]  /*04a0*/  FFMA R3, R16, R3, R20 ;  /* 0x0000000310037223 */ /* 0x004fe20000000014 */
[----:B------:R-:W-:Y:S01]  /*04b0*/  FMUL R4, R4, R9 ;  /* 0x0000000904047220 */ /* 0x000fe20000400000 */
[----:B0-----:R-:W-:-:S03]  /*04c0*/  FMUL R5, R5, R12 ;  /* 0x0000000c05057220 */ /* 0x001fc60000400000 */
[----:B------:R-:W-:Y:S01]  /*04d0*/  FFMA R4, R17, R4, R21 ;  /* 0x0000000411047223 */ /* 0x000fe20000000015 */
[----:B----4-:R-:W-:Y:S02]  /*04e0*/  FSETP.GEU.AND P1, PT, R3, -R24, PT ;  /* 0x800000180300720b */ /* 0x010fe40003f2e000 */
[----:B------:R-:W-:Y:S02]  /*04f0*/  LOP3.LUT R17, R15, 0x1fc, RZ, 0xc0, !PT ;  /* 0x000001fc0f117812 */ /* 0x000fe400078ec0ff */
[----:B------:R-:W-:Y:S01]  /*0500*/  FSETP.GEU.AND P0, PT, R4, -R25, PT ;  /* 0x800000190400720b */ /* 0x000fe20003f0e000 */
[----:B-1----:R-:W-:Y:S01]  /*0510*/  FMUL R6, R6, R7 ;  /* 0x0000000706067220 */ /* 0x002fe20000400000 */
[----:B------:R-:W-:Y:S01]  /*0520*/  FMUL R7, R5, R10 ;  /* 0x0000000a05077220 */ /* 0x000fe20000400000 */
[----:B------:R-:W-:Y:S01]  /*0530*/  FADD R5, R25, R4 ;  /* 0x0000000419057221 */ /* 0x000fe20000000000 */
[----:B------:R-:W-:Y:S01]  /*0540*/  FADD R4, R24, R3 ;  /* 0x0000000318047221 */ /* 0x000fe20000000000 */
[----:B------:R-:W-:Y:S01]  /*0550*/  FMUL R6, R6, R11 ;  /* 0x0000000b06067220 */ /* 0x000fe20000400000 */
[----:B------:R-:W-:Y:S01]  /*0560*/  FFMA R7, R18, R7, R22 ;  /* 0x0000000712077223 */ /* 0x000fe20000000016 */
[----:B------:R-:W-:-:S02]  /*0570*/  LEA R17, R2, R17, 0x9 ;  /* 0x0000001102117211 */ /* 0x000fc400078e48ff */
[----:B------:R-:W-:Y:S01]  /*0580*/  FSEL R5, R5, RZ, P0 ;  /* 0x000000ff05057208 */ /* 0x000fe20000000000 */
[----:B------:R-:W-:Y:S01]  /*0590*/  FFMA R6, R19, R6, R23 ;  /* 0x0000000613067223 */ /* 0x000fe20000000017 */
[----:B------:R-:W-:Y:S01]  /*05a0*/  FSETP.GEU.AND P0, PT, R7, -R26, PT ;  /* 0x8000001a0700720b */ /* 0x000fe20003f0e000 */
[----:B------:R-:W-:Y:S01]  /*05b0*/  FADD R26, R26, R7 ;  /* 0x000000071a1a7221 */ /* 0x000fe20000000000 */
[----:B------:R-:W-:Y:S01]  /*05c0*/  FSEL R4, R4, RZ, P1 ;  /* 0x000000ff04047208 */ /* 0x000fe20000800000 */
[----:B------:R-:W-:Y:S01]  /*05d0*/  FMUL R3, R5, R5 ;  /* 0x0000000505037220 */ /* 0x000fe20000400000 */
[----:B------:R-:W-:Y:S01]  /*05e0*/  FSETP.GEU.AND P1, PT, R6, -R27, PT ;  /* 0x8000001b0600720b */ /* 0x000fe20003f2e000 */
[----:B------:R-:W-:Y:S01]  /*05f0*/  FADD R7, R27, R6 ;  /* 0x000000061b077221 */ /* 0x000fe20000000000 */
[----:B------:R-:W-:Y:S01]  /*0600*/  FSEL R6, R26, RZ, P0 ;  /* 0x000000ff1a067208 */ /* 0x000fe20000000000 */
[----:B------:R-:W-:Y:S01]  /*0610*/  FFMA R3, R4, R4, R3 ;  /* 0x0000000404037223 */ /* 0x000fe20000000003 */
[----:B------:R-:W-:-:S02]  /*0620*/  LOP3.LUT P0, RZ, R14, 0x1f, RZ, 0xc0, !PT ;  /* 0x0000001f0eff7812 */ /* 0x000fc4000780c0ff */
[----:B------:R-:W-:Y:S01]  /*0630*/  FSEL R7, R7, RZ, P1 ;  /* 0x000000ff07077208 */ /* 0x000fe20000800000 */
[----:B------:R-:W-:Y:S01]  /*0640*/  FFMA R8, R6, R6, R3 ;  /* 0x0000000606087223 */ /* 0x000fe20000000003 */
[----:B------:R-:W-:-:S03]  /*0650*/  ISETP.GE.AND P1, PT, R14, 0x4, PT ;  /* 0x000000040e00780c */ /* 0x000fc60003f26270 */
[----:B------:R-:W-:-:S05]  /*0660*/  FFMA R8, R7, R7, R8 ;  /* 0x0000000707087223 */ /* 0x000fca0000000008 */
[----:B------:R-:W0:Y:S02]  /*0670*/  SHFL.BFLY PT, R3, R8, 0x10, 0x1f ;  /* 0x0e001f0008037f89 */ /* 0x000e2400000e0000 */
[----:B0-----:R-:W-:-:S05]  /*0680*/  FADD R3, R8, R3 ;  /* 0x0000000308037221 */ /* 0x001fca0000000000 */
[----:B------:R-:W0:Y:S02]  /*0690*/  SHFL.BFLY PT, R10, R3, 0x8, 0x1f ;  /* 0x0d001f00030a7f89 */ /* 0x000e2400000e0000 */
[----:B0-----:R-:W-:Y:S01]  /*06a0*/  FADD R10, R3, R10 ;  /* 0x0000000a030a7221 */ /* 0x001fe20000000000 */
[----:B------:R-:W-:-:S04]  /*06b0*/  SHF.R.U32.HI R3, RZ, 0x3, R14 ;  /* 0x00000003ff037819 */ /* 0x000fc8000001160e */
[----:B------:R-:W0:Y:S01]  /*06c0*/  SHFL.BFLY PT, R9, R10, 0x4, 0x1f ;  /* 0x0c801f000a097f89 */ /* 0x000e2200000e0000 */
[----:B------:R-:W-:Y:S01]  /*06d0*/  LOP3.LUT R8, R3, 0xc, RZ, 0xc0, !PT ;  /* 0x0000000c03087812 */ /* 0x000fe200078ec0ff */
[----:B0-----:R-:W-:-:S05]  /*06e0*/  FADD R9, R10, R9 ;  /* 0x000000090a097221 */ /* 0x001fca0000000000 */
[----:B------:R-:W0:Y:S02]  /*06f0*/  SHFL.BFLY PT, R12, R9, 0x2, 0x1f ;  /* 0x0c401f00090c7f89 */ /* 0x000e2400000e0000 */
[----:B0-----:R-:W-:-:S05]  /*0700*/  FADD R12, R9, R12 ;  /* 0x0000000c090c7221 */ /* 0x001fca0000000000 */
[----:B------:R-:W0:Y:S02]  /*0710*/  SHFL.BFLY PT, R11, R12, 0x1, 0x1f ;  /* 0x0c201f000c0b7f89 */ /* 0x000e2400000e0000 */
[----:B0-----:R-:W-:-:S05]  /*0720*/  FADD R11, R12, R11 ;  /* 0x0000000b0c0b7221 */ /* 0x001fca0000000000 */
[----:B------:R0:W-:Y:S01]  /*0730*/  @!P0 STS [R8+UR4], R11 ;  /* 0x0000000b08008988 */ /* 0x0001e20008000804 */
[----:B------:R-:W-:Y:S01]  /*0740*/  BAR.SYNC.DEFER_BLOCKING 0x0 ;  /* 0x0000000000007b1d */ /* 0x000fe20000010000 */
[----:B------:R-:W-:-:S04]  /*0750*/  LOP3.LUT P0, RZ, R14, 0x3, RZ, 0xc0, !PT ;  /* 0x000000030eff7812 */ /* 0x000fc8000780c0ff */
[----:B------:R-:W-:-:S03]  /*0760*/  ISETP.LT.AND P0, PT, R14, 0x4, !P0 ;  /* 0x000000040e00780c */ /* 0x000fc60004701270 */
[----:B0-----:R-:W0:Y:S01]  /*0770*/  LDC.64 R8, c[0x0][0x248] ;  /* 0x00009200ff087b82 */ /* 0x001e220000000a00 */
[----:B------:R-:W1:Y:S01]  /*0780*/  @!P1 LDS R0, [R15+UR4] ;  /* 0x000000040f009984 */ /* 0x000e620008000800 */
[----:B0-----:R-:W-:-:S03]  /*0790*/  IMAD.WIDE R8, R17, 0x4, R8 ;  /* 0x0000000411087825 */ /* 0x001fc600078e0208 */
[----:B-1----:R-:W0:Y:S02]  /*07a0*/  SHFL.BFLY PT, R3, R0, 0x2, 0x1f ;  /* 0x0c401f0000037f89 */ /* 0x002e2400000e0000 */
[----:B0-----:R-:W-:-:S05]  /*07b0*/  FADD R3, R0, R3 ;  /* 0x0000000300037221 */ /* 0x001fca0000000000 */
[----:B------:R-:W0:Y:S02]  /*07c0*/  SHFL.BFLY PT, R10, R3, 0x1, 0x1f ;  /* 0x0c201f00030a7f89 */ /* 0x000e2400000e0000 */
[----:B0-----:R-:W-:Y:S02]  /*07d0*/  FADD R12, R3, R10 ;  /* 0x0000000a030c7221 */ /* 0x001fe40000000000 */
[----:B------:R-:W0:Y:S03]  /*07e0*/  LDC.64 R10, c[0x0][0x210] ;  /* 0x00008400ff0a7b82 */ /* 0x000e260000000a00 */
[----:B------:R-:W-:Y:S05]  /*07f0*/  @P0 STS [R15+UR4], R12 ;  /* 0x0000000c0f000988 */ /* 0x000fea0008000804 */
[----:B------:R-:W-:Y:S01]  /*0800*/  BAR.SYNC.DEFER_BLOCKING 0x0 ;  /* 0x0000000000007b1d */ /* 0x000fe20000010000 */
[----:B------:R-:W-:Y:S01]  /*0810*/  LOP3.LUT P0, RZ, R14, 0x7f, RZ, 0xc0, !PT ;  /* 0x0000007f0eff7812 */ /* 0x000fe2000780c0ff */
[----:B0-----:R-:W-:-:S04]  /*0820*/  IMAD.WIDE R2, R2, 0x4, R10 ;  /* 0x0000000402027825 */ /* 0x001fc800078e020a */
[----:B------:R-:W0:Y:S04]  /*0830*/  LDS R13, [UR4] ;  /* 0x00000004ff0d7984 */ /* 0x000e280008000800 */
[----:B------:R1:W-:Y:S01]  /*0840*/  STG.E.128 desc[UR6][R8.64], R4 ;  /* 0x0000000408007986 */ /* 0x0003e2000c101d06 */
[----:B0-----:R-:W-:Y:S01]  /*0850*/  FADD R13, RZ, R13 ;  /* 0x0000000dff0d7221 */ /* 0x001fe20000000000 */
[----:B------:R-:W-:Y:S06]  /*0860*/  BAR.SYNC.DEFER_BLOCKING 0x0 ;  /* 0x0000000000007b1d */ /* 0x000fec0000010000 */
[----:B-1----:R-:W-:Y:S05]  /*0870*/  @P0 EXIT ;  /* 0x000000000000094d */ /* 0x002fea0003800000 */
[----:B------:R-:W-:-:S05]  /*0880*/  FADD R13, R13, 9.9999999747524270788e-07 ;  /* 0x358637bd0d0d7421 */ /* 0x000fca0000000000 */
[----:B------:R-:W-:Y:S01]  /*0890*/  STG.E desc[UR6][R2.64], R13 ;  /* 0x0000000d02007986 */ /* 0x000fe2000c101906 */
[----:B------:R-:W-:Y:S05]  /*08a0*/  EXIT ;  /* 0x000000000000794d */ /* 0x000fea0003800000 */
.L_x_0:
[----:B------:R-:W-:-:S00]  /*08b0*/  BRA `(.L_x_0) ;  /* 0xfffffffc00fc7947 */ /* 0x000fc0000383ffff */
[----:B------:R-:W-:-:S00]  /*08c0*/  NOP ;  /* 0x0000000000007918 */ /* 0x000fc00000000000 */
        /* <DEDUP_REMOVED lines=11> */
.L_x_1:


//--------------------- .nv.global.init           --------------------------
	.section	.nv.global.init,"aw",@progbits
.nv.global.init:
	.type		_$_str,@object
	.size		_$_str,(_$_str_$_2 - _$_str)
_$_str:
        /*0000*/ 	.byte	0x5f, 0x5f, 0x43, 0x55, 0x44, 0x41, 0x5f, 0x46, 0x54, 0x5a, 0x00
	.type		_$_str_$_2,@object
	.size		_$_str_$_2,(.L_1 - _$_str_$_2)
_$_str_$_2:
        /*000b*/ 	.byte	0x5f, 0x5f, 0x43, 0x55, 0x44, 0x41, 0x5f, 0x50, 0x52, 0x45, 0x43, 0x5f, 0x53, 0x51, 0x52, 0x54
        /*001b*/ 	.byte	0x00
.L_1:


//--------------------- .nv.shared.triton_per_fused__native_batch_norm_legit_no_training_add_pow_relu_sum_21 --------------------------
	.section	.nv.shared.triton_per_fused__native_batch_norm_legit_no_training_add_pow_relu_sum_21,"aw",@nobits
	.sectionflags	@""
	.align	16
	.zero		1024


//--------------------- .nv.constant0.triton_per_fused__native_batch_norm_legit_no_training_add_pow_relu_sum_21 --------------------------
	.section	.nv.constant0.triton_per_fused__native_batch_norm_legit_no_training_add_pow_relu_sum_21,"a",@progbits
	.sectionflags	@""
	.align	4
.nv.constant0.triton_per_fused__native_batch_norm_legit_no_training_add_pow_relu_sum_21:
	.zero		600
